//
// Generated by NVIDIA NVVM Compiler
//
// Compiler Build ID: CL-36424714
// Cuda compilation tools, release 13.0, V13.0.88
// Based on NVVM 20.0.0
//

.version 9.0
.target sm_100
.address_size 64

	// .globl	_Z12reduceKernelPfS_i

.visible .entry _Z12reduceKernelPfS_i(
	.param .u64 .ptr .align 1 _Z12reduceKernelPfS_i_param_0,
	.param .u64 .ptr .align 1 _Z12reduceKernelPfS_i_param_1,
	.param .u32 _Z12reduceKernelPfS_i_param_2
)
{
	.reg .pred 	%p<8>;
	.reg .b32 	%r<17>;
	.reg .b32 	%f<16>;
	.reg .b64 	%rd<9>;

	ld.param.u64 	%rd1, [_Z12reduceKernelPfS_i_param_0];
	ld.param.u64 	%rd2, [_Z12reduceKernelPfS_i_param_1];
	ld.param.u32 	%r4, [_Z12reduceKernelPfS_i_param_2];
	mov.u32 	%r1, %tid.x;
	mov.u32 	%r2, %ctaid.x;
	mov.u32 	%r5, %ntid.x;
	mad.lo.s32 	%r3, %r2, %r5, %r1;
	setp.ge.s32 	%p1, %r3, %r4;
	mov.f32 	%f15, 0f00000000;
	@%p1 bra 	$L__BB0_2;
	cvta.to.global.u64 	%rd3, %rd1;
	mul.wide.s32 	%rd4, %r3, 4;
	add.s64 	%rd5, %rd3, %rd4;
	ld.global.f32 	%f15, [%rd5];
$L__BB0_2:
	mov.b32 	%r6, %f15;
	shfl.sync.bfly.b32	%r7|%p2, %r6, 16, 31, -1;
	mov.b32 	%f5, %r7;
	add.f32 	%f6, %f15, %f5;
	mov.b32 	%r8, %f6;
	shfl.sync.bfly.b32	%r9|%p3, %r8, 8, 31, -1;
	mov.b32 	%f7, %r9;
	add.f32 	%f8, %f6, %f7;
	mov.b32 	%r10, %f8;
	shfl.sync.bfly.b32	%r11|%p4, %r10, 4, 31, -1;
	mov.b32 	%f9, %r11;
	add.f32 	%f10, %f8, %f9;
	mov.b32 	%r12, %f10;
	shfl.sync.bfly.b32	%r13|%p5, %r12, 2, 31, -1;
	mov.b32 	%f11, %r13;
	add.f32 	%f12, %f10, %f11;
	mov.b32 	%r14, %f12;
	shfl.sync.bfly.b32	%r15|%p6, %r14, 1, 31, -1;
	mov.b32 	%f13, %r15;
	add.f32 	%f3, %f12, %f13;
	and.b32  	%r16, %r1, 31;
	setp.ne.s32 	%p7, %r16, 0;
	@%p7 bra 	$L__BB0_4;
	cvta.to.global.u64 	%rd6, %rd2;
	mul.wide.u32 	%rd7, %r2, 4;
	add.s64 	%rd8, %rd6, %rd7;
	atom.global.add.f32 	%f14, [%rd8], %f3;
$L__BB0_4:
	ret;

}


// ===== COMPILED SASS (sm_100) =====

	.target	sm_100

	.elftype	@"ET_EXEC"


//--------------------- .note.nv.tkinfo           --------------------------
	.section	.note.nv.tkinfo,"",@"SHT_NOTE"
	.sectionflags	@"SHF_NOTE_NV_TKINFO"
	.tkinfo
        /*0018*/ 	.word	0x00000002
        /*0030*/ 	.string	""
        /*0030*/ 	.string	"ptxas"
        /*0030*/ 	.string	"Cuda compilation tools, release 13.0, V13.0.88"
        /*0030*/ 	.string	"Build cuda_13.0.r13.0/compiler.36424714_0"
        /*0030*/ 	.string	"-arch sm_100 -m 64 "



//--------------------- .note.nv.cuinfo           --------------------------
	.section	.note.nv.cuinfo,"",@"SHT_NOTE"
	.sectionflags	@"SHF_NOTE_NV_CUINFO"
        /*0018*/ 	.short	0x0002
        /*001a*/ 	.short	0x0064
        /*001c*/ 	.short	0x0082
	.zero		2


//--------------------- .nv.info                  --------------------------
	.section	.nv.info,"",@"SHT_CUDA_INFO"
	.align	4


	//----- nvinfo : EIATTR_REGCOUNT
	.align		4
        /*0000*/ 	.byte	0x04, 0x2f
        /*0002*/ 	.short	(.L_1 - .L_0)
	.align		4
.L_0:
        /*0004*/ 	.word	index@(_Z12reduceKernelPfS_i)
        /*0008*/ 	.word	0x0000000c


	//----- nvinfo : EIATTR_FRAME_SIZE
	.align		4
.L_1:
        /*000c*/ 	.byte	0x04, 0x11
        /*000e*/ 	.short	(.L_3 - .L_2)
	.align		4
.L_2:
        /*0010*/ 	.word	index@(_Z12reduceKernelPfS_i)
        /*0014*/ 	.word	0x00000000


	//----- nvinfo : EIATTR_MIN_STACK_SIZE
	.align		4
.L_3:
        /*0018*/ 	.byte	0x04, 0x12
        /*001a*/ 	.short	(.L_5 - .L_4)
	.align		4
.L_4:
        /*001c*/ 	.word	index@(_Z12reduceKernelPfS_i)
        /*0020*/ 	.word	0x00000000
.L_5:


//--------------------- .nv.compat                --------------------------
	.section	.nv.compat,"",@"SHT_CUDA_COMPAT_INFO"
	.align	4
        /*0000*/ 	.byte	0x02, 0x09, 0x00, 0x00, 0x02, 0x02, 0x01, 0x00, 0x02, 0x05, 0x05, 0x00, 0x03, 0x07, 0x01, 0x01
        /*0010*/ 	.byte	0x02, 0x03, 0x00, 0x00, 0x02, 0x06, 0x01, 0x00, 0x04, 0x0b, 0x08, 0x00, 0x09, 0x00, 0x00, 0x00
        /*0020*/ 	.byte	0x00, 0x00, 0x00, 0x00


//--------------------- .nv.info._Z12reduceKernelPfS_i --------------------------
	.section	.nv.info._Z12reduceKernelPfS_i,"",@"SHT_CUDA_INFO"
	.sectionflags	@""
	.align	4


	//----- nvinfo : EIATTR_CUDA_API_VERSION
	.align		4
        /*0000*/ 	.byte	0x04, 0x37
        /*0002*/ 	.short	(.L_7 - .L_6)
.L_6:
        /*0004*/ 	.word	0x00000082


	//----- nvinfo : EIATTR_KPARAM_INFO
	.align		4
.L_7:
        /*0008*/ 	.byte	0x04, 0x17
        /*000a*/ 	.short	(.L_9 - .L_8)
.L_8:
        /*000c*/ 	.word	0x00000000
        /*0010*/ 	.short	0x0002
        /*0012*/ 	.short	0x0010
        /*0014*/ 	.byte	0x00, 0xf0, 0x11, 0x00


	//----- nvinfo : EIATTR_KPARAM_INFO
	.align		4
.L_9:
        /*0018*/ 	.byte	0x04, 0x17
        /*001a*/ 	.short	(.L_11 - .L_10)
.L_10:
        /*001c*/ 	.word	0x00000000
        /*0020*/ 	.short	0x0001
        /*0022*/ 	.short	0x0008
        /*0024*/ 	.byte	0x00, 0xf5, 0x21, 0x00


	//----- nvinfo : EIATTR_KPARAM_INFO
	.align		4
.L_11:
        /*0028*/ 	.byte	0x04, 0x17
        /*002a*/ 	.short	(.L_13 - .L_12)
.L_12:
        /*002c*/ 	.word	0x00000000
        /*0030*/ 	.short	0x0000
        /*0032*/ 	.short	0x0000
        /*0034*/ 	.byte	0x00, 0xf5, 0x21, 0x00


	//----- nvinfo : EIATTR_SPARSE_MMA_MASK
	.align		4
.L_13:
        /*0038*/ 	.byte	0x03, 0x50
        /*003a*/ 	.short	0x0000


	//----- nvinfo : EIATTR_MAXREG_COUNT
	.align		4
        /*003c*/ 	.byte	0x03, 0x1b
        /*003e*/ 	.short	0x00ff


	//----- nvinfo : EIATTR_MERCURY_ISA_VERSION
	.align		4
        /*0040*/ 	.byte	0x03, 0x5f
        /*0042*/ 	.short	0x0101


	//----- nvinfo : EIATTR_COOP_GROUP_MASK_REGIDS
	.align		4
        /*0044*/ 	.byte	0x04, 0x29
        /*0046*/ 	.short	(.L_15 - .L_14)


	//   ....[0]....
.L_14:
        /*0048*/ 	.word	0xffffffff


	//   ....[1]....
        /*004c*/ 	.word	0xffffffff


	//   ....[2]....
        /*0050*/ 	.word	0xffffffff


	//   ....[3]....
        /*0054*/ 	.word	0xffffffff


	//   ....[4]....
        /*0058*/ 	.word	0xffffffff


	//----- nvinfo : EIATTR_COOP_GROUP_INSTR_OFFSETS
	.align		4
.L_15:
        /*005c*/ 	.byte	0x04, 0x28
        /*005e*/ 	.short	(.L_17 - .L_16)


	//   ....[0]....
.L_16:
        /*0060*/ 	.word	0x000000f0


	//   ....[1]....
        /*0064*/ 	.word	0x00000120


	//   ....[2]....
        /*0068*/ 	.word	0x00000140


	//   ....[3]....
        /*006c*/ 	.word	0x00000160


	//   ....[4]....
        /*0070*/ 	.word	0x00000180


	//----- nvinfo : EIATTR_VRC_CTA_INIT_COUNT
	.align		4
.L_17:
        /*0074*/ 	.byte	0x02, 0x4a
	.zero		1
	.zero		1


	//----- nvinfo : EIATTR_EXIT_INSTR_OFFSETS
	.align		4
        /*0078*/ 	.byte	0x04, 0x1c
        /*007a*/ 	.short	(.L_19 - .L_18)


	//   ....[0]....
.L_18:
        /*007c*/ 	.word	0x00000190


	//   ....[1]....
        /*0080*/ 	.word	0x000001e0


	//----- nvinfo : EIATTR_CRS_STACK_SIZE
	.align		4
.L_19:
        /*0084*/ 	.byte	0x04, 0x1e
        /*0086*/ 	.short	(.L_21 - .L_20)
.L_20:
        /*0088*/ 	.word	0x00000000


	//----- nvinfo : EIATTR_CBANK_PARAM_SIZE
	.align		4
.L_21:
        /*008c*/ 	.byte	0x03, 0x19
        /*008e*/ 	.short	0x0014


	//----- nvinfo : EIATTR_PARAM_CBANK
	.align		4
        /*0090*/ 	.byte	0x04, 0x0a
        /*0092*/ 	.short	(.L_23 - .L_22)
	.align		4
.L_22:
        /*0094*/ 	.word	index@(.nv.constant0._Z12reduceKernelPfS_i)
        /*0098*/ 	.short	0x0380
        /*009a*/ 	.short	0x0014


	//----- nvinfo : EIATTR_SW_WAR
	.align		4
.L_23:
        /*009c*/ 	.byte	0x04, 0x36
        /*009e*/ 	.short	(.L_25 - .L_24)
.L_24:
        /*00a0*/ 	.word	0x00000008
.L_25:


//--------------------- .nv.callgraph             --------------------------
	.section	.nv.callgraph,"",@"SHT_CUDA_CALLGRAPH"
	.align	4
	.sectionentsize	8
	.align		4
        /*0000*/ 	.word	0x00000000
	.align		4
        /*0004*/ 	.word	0xffffffff
	.align		4
        /*0008*/ 	.word	0x00000000
	.align		4
        /*000c*/ 	.word	0xfffffffe
	.align		4
        /*0010*/ 	.word	0x00000000
	.align		4
        /*0014*/ 	.word	0xfffffffd
	.align		4
        /*0018*/ 	.word	0x00000000
	.align		4
        /*001c*/ 	.word	0xfffffffc


//--------------------- .text._Z12reduceKernelPfS_i --------------------------
	.section	.text._Z12reduceKernelPfS_i,"ax",@progbits
	.align	128
        .global         _Z12reduceKernelPfS_i
        .type           _Z12reduceKernelPfS_i,@function
        .size           _Z12reduceKernelPfS_i,(.L_x_3 - _Z12reduceKernelPfS_i)
        .other          _Z12reduceKernelPfS_i,@"STO_CUDA_ENTRY STV_DEFAULT"
_Z12reduceKernelPfS_i:
.text._Z12reduceKernelPfS_i:
[----:B------:R-:W-:Y:S01]  /*0000*/  LDC R1, c[0x0][0x37c] ;  /* 0x0000df00ff017b82 */ /* 0x000fe20000000800 */
[----:B------:R-:W0:Y:S01]  /*0010*/  S2R R6, SR_TID.X ;  /* 0x0000000000067919 */ /* 0x000e220000002100 */
[----:B------:R-:W0:Y:S01]  /*0020*/  LDCU UR4, c[0x0][0x360] ;  /* 0x00006c00ff0477ac */ /* 0x000e220008000800 */
[----:B------:R-:W-:Y:S01]  /*0030*/  BSSY.RECONVERGENT B0, `(.L_x_0) ;  /* 0x000000b000007945 */ /* 0x000fe20003800200 */
[----:B------:R-:W-:Y:S01]  /*0040*/  HFMA2 R2, -RZ, RZ, 0, 0 ;  /* 0x00000000ff027431 */ /* 0x000fe200000001ff */
[----:B------:R-:W0:Y:S01]  /*0050*/  S2R R9, SR_CTAID.X ;  /* 0x0000000000097919 */ /* 0x000e220000002500 */
[----:B------:R-:W1:Y:S01]  /*0060*/  LDCU UR5, c[0x0][0x390] ;  /* 0x00007200ff0577ac */ /* 0x000e620008000800 */
[----:B0-----:R-:W-:-:S05]  /*0070*/  IMAD R5, R9, UR4, R6 ;  /* 0x0000000409057c24 */ /* 0x001fca000f8e0206 */
[----:B-1----:R-:W-:Y:S01]  /*0080*/  ISETP.GE.AND P0, PT, R5, UR5, PT ;  /* 0x0000000505007c0c */ /* 0x002fe2000bf06270 */
[----:B------:R-:W0:-:S12]  /*0090*/  LDCU.64 UR4, c[0x0][0x358] ;  /* 0x00006b00ff0477ac */ /* 0x000e180008000a00 */
[----:B------:R-:W-:Y:S05]  /*00a0*/  @P0 BRA `(.L_x_1) ;  /* 0x00000000000c0947 */ /* 0x000fea0003800000 */
[----:B------:R-:W1:Y:S02]  /*00b0*/  LDC.64 R2, c[0x0][0x380] ;  /* 0x0000e000ff027b82 */ /* 0x000e640000000a00 */
[----:B-1----:R-:W-:-:S06]  /*00c0*/  IMAD.WIDE R2, R5, 0x4, R2 ;  /* 0x0000000405027825 */ /* 0x002fcc00078e0202 */
[----:B0-----:R1:W5:Y:S02]  /*00d0*/  LDG.E R2, desc[UR4][R2.64] ;  /* 0x0000000402027981 */ /* 0x001364000c1e1900 */
.L_x_1:
[----:B0-----:R-:W-:Y:S05]  /*00e0*/  BSYNC.RECONVERGENT B0 ;  /* 0x0000000000007941 */ /* 0x001fea0003800200 */
.L_x_0:
[----:B-1---5:R-:W0:Y:S01]  /*00f0*/  SHFL.BFLY PT, R3, R2, 0x10, 0x1f ;  /* 0x0e001f0002037f89 */ /* 0x022e2200000e0000 */
[----:B------:R-:W-:Y:S01]  /*0100*/  LOP3.LUT P0, RZ, R6, 0x1f, RZ, 0xc0, !PT ;  /* 0x0000001f06ff7812 */ /* 0x000fe2000780c0ff */
[----:B0-----:R-:W-:-:S05]  /*0110*/  FADD R3, R3, R2 ;  /* 0x0000000203037221 */ /* 0x001fca0000000000 */
[----:B------:R-:W0:Y:S02]  /*0120*/  SHFL.BFLY PT, R0, R3, 0x8, 0x1f ;  /* 0x0d001f0003007f89 */ /* 0x000e2400000e0000 */
[----:B0-----:R-:W-:-:S05]  /*0130*/  FADD R0, R3, R0 ;  /* 0x0000000003007221 */ /* 0x001fca0000000000 */
[----:B------:R-:W0:Y:S02]  /*0140*/  SHFL.BFLY PT, R5, R0, 0x4, 0x1f ;  /* 0x0c801f0000057f89 */ /* 0x000e2400000e0000 */
[----:B0-----:R-:W-:-:S05]  /*0150*/  FADD R5, R0, R5 ;  /* 0x0000000500057221 */ /* 0x001fca0000000000 */
[----:B------:R-:W0:Y:S02]  /*0160*/  SHFL.BFLY PT, R4, R5, 0x2, 0x1f ;  /* 0x0c401f0005047f89 */ /* 0x000e2400000e0000 */
[----:B0-----:R-:W-:-:S05]  /*0170*/  FADD R4, R5, R4 ;  /* 0x0000000405047221 */ /* 0x001fca0000000000 */
[----:B------:R0:W1:Y:S01]  /*0180*/  SHFL.BFLY PT, R7, R4, 0x1, 0x1f ;  /* 0x0c201f0004077f89 */ /* 0x00006200000e0000 */
[----:B------:R-:W-:Y:S05]  /*0190*/  @P0 EXIT ;  /* 0x000000000000094d */ /* 0x000fea0003800000 */
[----:B------:R-:W2:Y:S01]  /*01a0*/  LDC.64 R2, c[0x0][0x388] ;  /* 0x0000e200ff027b82 */ /* 0x000ea20000000a00 */
[----:B-1----:R-:W-:Y:S01]  /*01b0*/  FADD R7, R4, R7 ;  /* 0x0000000704077221 */ /* 0x002fe20000000000 */
[----:B--2---:R-:W-:-:S05]  /*01c0*/  IMAD.WIDE.U32 R2, R9, 0x4, R2 ;  /* 0x0000000409027825 */ /* 0x004fca00078e0002 */
[----:B------:R-:W-:Y:S01]  /*01d0*/  REDG.E.ADD.F32.FTZ.RN.STRONG.GPU desc[UR4][R2.64], R7 ;  /* 0x00000007020079a6 */ /* 0x000fe2000c12f304 */
[----:B------:R-:W-:Y:S05]  /*01e0*/  EXIT ;  /* 0x000000000000794d */ /* 0x000fea0003800000 */
.L_x_2:
[----:B------:R-:W-:-:S00]  /*01f0*/  BRA `(.L_x_2) ;  /* 0xfffffffc00fc7947 */ /* 0x000fc0000383ffff */
[----:B------:R-:W-:-:S00]  /*0200*/  NOP ;  /* 0x0000000000007918 */ /* 0x000fc00000000000 */
[----:B------:R-:W-:-:S00]  /*0210*/  NOP ;  /* 0x0000000000007918 */ /* 0x000fc00000000000 */
[----:B------:R-:W-:-:S00]  /*0220*/  NOP ;  /* 0x0000000000007918 */ /* 0x000fc00000000000 */
[----:B------:R-:W-:-:S00]  /*0230*/  NOP ;  /* 0x0000000000007918 */ /* 0x000fc00000000000 */
[----:B------:R-:W-:-:S00]  /*0240*/  NOP ;  /* 0x0000000000007918 */ /* 0x000fc00000000000 */
[----:B------:R-:W-:-:S00]  /*0250*/  NOP ;  /* 0x0000000000007918 */ /* 0x000fc00000000000 */
[----:B------:R-:W-:-:S00]  /*0260*/  NOP ;  /* 0x0000000000007918 */ /* 0x000fc00000000000 */
[----:B------:R-:W-:-:S00]  /*0270*/  NOP ;  /* 0x0000000000007918 */ /* 0x000fc00000000000 */
.L_x_3:


//--------------------- .nv.shared.reserved.0     --------------------------
	.section	.nv.shared.reserved.0,"aw",@nobits
	.weak		__nv_reservedSMEM_offset_0_alias
	.size		__nv_reservedSMEM_offset_0_alias, 0, 64
	.other		__nv_reservedSMEM_offset_0_alias,@"STO_CUDA_RESERVED_SHARED STV_DEFAULT"
__nv_reservedSMEM_offset_0_alias:
	.zero		0
	.zero		64


//--------------------- .nv.constant0._Z12reduceKernelPfS_i --------------------------
	.section	.nv.constant0._Z12reduceKernelPfS_i,"a",@progbits
	.sectionflags	@""
	.align	4
.nv.constant0._Z12reduceKernelPfS_i:
	.zero		916


//--------------------- SYMBOLS --------------------------

	.type		.nv.reservedSmem.offset0,@object
	.size		.nv.reservedSmem.offset0,0x4
